	.headerflags	@"EF_CUDA_TEXMODE_UNIFIED EF_CUDA_64BIT_ADDRESS EF_CUDA_ACCELERATORS EF_CUDA_SM90 EF_CUDA_VIRTUAL_SM(EF_CUDA_SM90)"
	.elftype	@"ET_EXEC"


//--------------------- .nv.info                  --------------------------
	.section	.nv.info,"",@"SHT_CUDA_INFO"
	.align	4


	//----- nvinfo : EIATTR_REGCOUNT
	.align		4
        /*0000*/ 	.byte	0x04, 0x2f
        /*0002*/ 	.short	(.L_3 - .L_2)
	.align		4
.L_2:
        /*0004*/ 	.word	index@(triton_poi_fused__native_batch_norm_legit_no_training_add_gelu_1)
        /*0008*/ 	.word	0x00000015


	//----- nvinfo : EIATTR_MIN_STACK_SIZE
	.align		4
.L_3:
        /*000c*/ 	.byte	0x04, 0x12
        /*000e*/ 	.short	(.L_5 - .L_4)
	.align		4
.L_4:
        /*0010*/ 	.word	index@(triton_poi_fused__native_batch_norm_legit_no_training_add_gelu_1)
        /*0014*/ 	.word	0x00000000


	//----- nvinfo : EIATTR_FRAME_SIZE
	.align		4
.L_5:
        /*0018*/ 	.byte	0x04, 0x11
        /*001a*/ 	.short	(.L_7 - .L_6)
	.align		4
.L_6:
        /*001c*/ 	.word	index@(triton_poi_fused__native_batch_norm_legit_no_training_add_gelu_1)
        /*0020*/ 	.word	0x00000000


	//----- nvinfo : EIATTR_MIN_STACK_SIZE
	.align		4
.L_7:
        /*0024*/ 	.byte	0x04, 0x12
        /*0026*/ 	.short	(.L_9 - .L_8)
	.align		4
.L_8:
        /*0028*/ 	.word	index@(triton_poi_fused__native_batch_norm_legit_no_training_add_gelu_1)
        /*002c*/ 	.word	0x00000000
.L_9:


//--------------------- .nv.info.triton_poi_fused__native_batch_norm_legit_no_training_add_gelu_1 --------------------------
	.section	.nv.info.triton_poi_fused__native_batch_norm_legit_no_training_add_gelu_1,"",@"SHT_CUDA_INFO"
	.sectionflags	@""
	.align	4


	//----- nvinfo : EIATTR_CUDA_API_VERSION
	.align		4
        /*0000*/ 	.byte	0x04, 0x37
        /*0002*/ 	.short	(.L_11 - .L_10)
.L_10:
        /*0004*/ 	.word	0x0000007c


	//----- nvinfo : EIATTR_KPARAM_INFO
	.align		4
.L_11:
        /*0008*/ 	.byte	0x04, 0x17
        /*000a*/ 	.short	(.L_13 - .L_12)
.L_12:
        /*000c*/ 	.word	0x00000000
        /*0010*/ 	.short	0x0007
        /*0012*/ 	.short	0x0038
        /*0014*/ 	.byte	0x00, 0xf0, 0x11, 0x00


	//----- nvinfo : EIATTR_KPARAM_INFO
	.align		4
.L_13:
        /*0018*/ 	.byte	0x04, 0x17
        /*001a*/ 	.short	(.L_15 - .L_14)
.L_14:
        /*001c*/ 	.word	0x00000000
        /*0020*/ 	.short	0x0006
        /*0022*/ 	.short	0x0030
        /*0024*/ 	.byte	0x00, 0xf4, 0x21, 0x00


	//----- nvinfo : EIATTR_KPARAM_INFO
	.align		4
.L_15:
        /*0028*/ 	.byte	0x04, 0x17
        /*002a*/ 	.short	(.L_17 - .L_16)
.L_16:
        /*002c*/ 	.word	0x00000000
        /*0030*/ 	.short	0x0005
        /*0032*/ 	.short	0x0028
        /*0034*/ 	.byte	0x00, 0xf4, 0x21, 0x00


	//----- nvinfo : EIATTR_KPARAM_INFO
	.align		4
.L_17:
        /*0038*/ 	.byte	0x04, 0x17
        /*003a*/ 	.short	(.L_19 - .L_18)
.L_18:
        /*003c*/ 	.word	0x00000000
        /*0040*/ 	.short	0x0004
        /*0042*/ 	.short	0x0020
        /*0044*/ 	.byte	0x00, 0xf4, 0x21, 0x00


	//----- nvinfo : EIATTR_KPARAM_INFO
	.align		4
.L_19:
        /*0048*/ 	.byte	0x04, 0x17
        /*004a*/ 	.short	(.L_21 - .L_20)
.L_20:
        /*004c*/ 	.word	0x00000000
        /*0050*/ 	.short	0x0003
        /*0052*/ 	.short	0x0018
        /*0054*/ 	.byte	0x00, 0xf4, 0x21, 0x00


	//----- nvinfo : EIATTR_KPARAM_INFO
	.align		4
.L_21:
        /*0058*/ 	.byte	0x04, 0x17
        /*005a*/ 	.short	(.L_23 - .L_22)
.L_22:
        /*005c*/ 	.word	0x00000000
        /*0060*/ 	.short	0x0002
        /*0062*/ 	.short	0x0010
        /*0064*/ 	.byte	0x00, 0xf4, 0x21, 0x00


	//----- nvinfo : EIATTR_KPARAM_INFO
	.align		4
.L_23:
        /*0068*/ 	.byte	0x04, 0x17
        /*006a*/ 	.short	(.L_25 - .L_24)
.L_24:
        /*006c*/ 	.word	0x00000000
        /*0070*/ 	.short	0x0001
        /*0072*/ 	.short	0x0008
        /*0074*/ 	.byte	0x00, 0xf4, 0x21, 0x00


	//----- nvinfo : EIATTR_KPARAM_INFO
	.align		4
.L_25:
        /*0078*/ 	.byte	0x04, 0x17
        /*007a*/ 	.short	(.L_27 - .L_26)
.L_26:
        /*007c*/ 	.word	0x00000000
        /*0080*/ 	.short	0x0000
        /*0082*/ 	.short	0x0000
        /*0084*/ 	.byte	0x00, 0xf4, 0x21, 0x00


	//----- nvinfo : EIATTR_SPARSE_MMA_MASK
	.align		4
.L_27:
        /*0088*/ 	.byte	0x03, 0x50
        /*008a*/ 	.short	0x0000


	//----- nvinfo : EIATTR_MAXREG_COUNT
	.align		4
        /*008c*/ 	.byte	0x03, 0x1b
        /*008e*/ 	.short	0x00ff


	//----- nvinfo : EIATTR_EXIT_INSTR_OFFSETS
	.align		4
        /*0090*/ 	.byte	0x04, 0x1c
        /*0092*/ 	.short	(.L_29 - .L_28)


	//   ....[0]....
.L_28:
        /*0094*/ 	.word	0x00000580


	//   ....[1]....
        /*0098*/ 	.word	0x000005a0


	//----- nvinfo : EIATTR_REQNTID
	.align		4
.L_29:
        /*009c*/ 	.byte	0x04, 0x10
        /*009e*/ 	.short	(.L_31 - .L_30)
.L_30:
        /*00a0*/ 	.word	0x00000080
        /*00a4*/ 	.word	0x00000001
        /*00a8*/ 	.word	0x00000001


	//----- nvinfo : EIATTR_CBANK_PARAM_SIZE
	.align		4
.L_31:
        /*00ac*/ 	.byte	0x03, 0x19
        /*00ae*/ 	.short	0x003c


	//----- nvinfo : EIATTR_PARAM_CBANK
	.align		4
        /*00b0*/ 	.byte	0x04, 0x0a
        /*00b2*/ 	.short	(.L_33 - .L_32)
	.align		4
.L_32:
        /*00b4*/ 	.word	index@(.nv.constant0.triton_poi_fused__native_batch_norm_legit_no_training_add_gelu_1)
        /*00b8*/ 	.short	0x0210
        /*00ba*/ 	.short	0x003c


	//----- nvinfo : EIATTR_SW_WAR
	.align		4
.L_33:
        /*00bc*/ 	.byte	0x04, 0x36
        /*00be*/ 	.short	(.L_35 - .L_34)
.L_34:
        /*00c0*/ 	.word	0x00000008
.L_35:


//--------------------- .nv.callgraph             --------------------------
	.section	.nv.callgraph,"",@"SHT_CUDA_CALLGRAPH"
	.align	4
	.sectionentsize	8
	.align		4
        /*0000*/ 	.word	0x00000000
	.align		4
        /*0004*/ 	.word	0xffffffff
	.align		4
        /*0008*/ 	.word	0x00000000
	.align		4
        /*000c*/ 	.word	0xfffffffe
	.align		4
        /*0010*/ 	.word	0x00000000
	.align		4
        /*0014*/ 	.word	0xfffffffd
	.align		4
        /*0018*/ 	.word	0x00000000
	.align		4
        /*001c*/ 	.word	0xfffffffc


//--------------------- .nv.constant4             --------------------------
	.section	.nv.constant4,"a",@progbits
	.align	8
	.align		8
.nv.constant4:
        /*0000*/ 	.dword	_$_str
	.align		8
        /*0008*/ 	.dword	_$_str_$_2


//--------------------- .text.triton_poi_fused__native_batch_norm_legit_no_training_add_gelu_1 --------------------------
	.section	.text.triton_poi_fused__native_batch_norm_legit_no_training_add_gelu_1,"ax",@progbits
	.align	128
        .global         triton_poi_fused__native_batch_norm_legit_no_training_add_gelu_1
        .type           triton_poi_fused__native_batch_norm_legit_no_training_add_gelu_1,@function
        .size           triton_poi_fused__native_batch_norm_legit_no_training_add_gelu_1,(.L_x_1 - triton_poi_fused__native_batch_norm_legit_no_training_add_gelu_1)
        .other          triton_poi_fused__native_batch_norm_legit_no_training_add_gelu_1,@"STO_CUDA_ENTRY STV_DEFAULT"
triton_poi_fused__native_batch_norm_legit_no_training_add_gelu_1:
.text.triton_poi_fused__native_batch_norm_legit_no_training_add_gelu_1:
[----:B------:R-:W0:Y:S01]  /*0000*/  LDC R1, c[0x0][0x28] ;  /* 0x00000a00ff017b82 */ /* 0x000e220000000800 */
[----:B------:R-:W1:Y:S07]  /*0010*/  S2R R0, SR_TID.X ;  /* 0x0000000000007919 */ /* 0x000e6e0000002100 */
[----:B------:R-:W2:Y:S01]  /*0020*/  LDC.64 R12, c[0x0][0x228] ;  /* 0x00008a00ff0c7b82 */ /* 0x000ea20000000a00 */
[----:B------:R-:W-:Y:S01]  /*0030*/  CS2R R4, SRZ ;  /* 0x0000000000047805 */ /* 0x000fe2000001ff00 */
[----:B------:R-:W-:Y:S01]  /*0040*/  ULDC.64 UR4, c[0x0][0x208] ;  /* 0x0000820000047ab9 */ /* 0x000fe20000000a00 */
[----:B------:R-:W3:Y:S05]  /*0050*/  S2R R3, SR_CTAID.X ;  /* 0x0000000000037919 */ /* 0x000eea0000002500 */
[----:B------:R-:W4:Y:S08]  /*0060*/  LDC.64 R8, c[0x0][0x218] ;  /* 0x00008600ff087b82 */ /* 0x000f300000000a00 */
[----:B------:R-:W5:Y:S08]  /*0070*/  LDC.64 R10, c[0x0][0x220] ;  /* 0x00008800ff0a7b82 */ /* 0x000f700000000a00 */
[----:B------:R-:W5:Y:S08]  /*0080*/  LDC.64 R14, c[0x0][0x230] ;  /* 0x00008c00ff0e7b82 */ /* 0x000f700000000a00 */
[----:B------:R-:W5:Y:S01]  /*0090*/  LDC.64 R16, c[0x0][0x238] ;  /* 0x00008e00ff107b82 */ /* 0x000f620000000a00 */
[----:B-1----:R-:W-:Y:S01]  /*00a0*/  LOP3.LUT R0, R0, 0x7f, RZ, 0xc0, !PT ;  /* 0x0000007f00007812 */ /* 0x002fe200078ec0ff */
[----:B------:R-:W-:Y:S01]  /*00b0*/  HFMA2.MMA R6, -RZ, RZ, 0, 0 ;  /* 0x00000000ff067435 */ /* 0x000fe200000001ff */
[----:B---3--:R-:W-:Y:S01]  /*00c0*/  SHF.R.S32.HI R2, RZ, 0x18, R3 ;  /* 0x00000018ff027819 */ /* 0x008fe20000011403 */
[----:B------:R-:W-:Y:S01]  /*00d0*/  IMAD.MOV.U32 R18, RZ, RZ, RZ ;  /* 0x000000ffff127224 */ /* 0x000fe200078e00ff */
[----:B------:R-:W-:Y:S01]  /*00e0*/  LEA R0, R3, R0, 0x7 ;  /* 0x0000000003007211 */ /* 0x000fe200078e38ff */
[----:B------:R-:W-:Y:S01]  /*00f0*/  ULDC.64 UR6, c[0x0][0x210] ;  /* 0x0000840000067ab9 */ /* 0x000fe20000000a00 */
[----:B------:R-:W-:-:S02]  /*0100*/  SGXT R3, R2, 0x1 ;  /* 0x000000010203781a */ /* 0x000fc40000000200 */
[----:B------:R-:W-:Y:S02]  /*0110*/  ISETP.GE.AND P0, PT, R0, 0x100, PT ;  /* 0x000001000000780c */ /* 0x000fe40003f06270 */
[----:B------:R-:W-:-:S04]  /*0120*/  LEA.HI R3, R3, R0, RZ, 0x4 ;  /* 0x0000000003037211 */ /* 0x000fc800078f20ff */
[----:B------:R-:W-:-:S04]  /*0130*/  SHF.R.S32.HI R3, RZ, 0x4, R3 ;  /* 0x00000004ff037819 */ /* 0x000fc80000011403 */
[----:B------:R-:W-:-:S04]  /*0140*/  LEA.HI R2, R3, R3, RZ, 0x2 ;  /* 0x0000000303027211 */ /* 0x000fc800078f10ff */
[----:B------:R-:W-:-:S04]  /*0150*/  LOP3.LUT R2, R2, 0xfffffffc, RZ, 0xc0, !PT ;  /* 0xfffffffc02027812 */ /* 0x000fc800078ec0ff */
[----:B------:R-:W-:Y:S02]  /*0160*/  IADD3 R7, R3, -R2, RZ ;  /* 0x8000000203077210 */ /* 0x000fe40007ffe0ff */
[----:B------:R-:W1:Y:S03]  /*0170*/  LDC.64 R2, c[0x0][0x240] ;  /* 0x00009000ff027b82 */ /* 0x000e660000000a00 */
[----:B--2---:R-:W-:-:S05]  /*0180*/  IMAD.WIDE R12, R7, 0x4, R12 ;  /* 0x00000004070c7825 */ /* 0x004fca00078e020c */
[----:B------:R2:W3:Y:S01]  /*0190*/  @!P0 LDG.E.EL R4, desc[UR4][R12.64] ;  /* 0x000000040c048981 */ /* 0x0004e2000c2e1900 */
[----:B----4-:R-:W-:-:S04]  /*01a0*/  IMAD.WIDE R8, R0, 0x4, R8 ;  /* 0x0000000400087825 */ /* 0x010fc800078e0208 */
[C---:B-----5:R-:W-:Y:S01]  /*01b0*/  IMAD.WIDE R10, R7.reuse, 0x4, R10 ;  /* 0x00000004070a7825 */ /* 0x060fe200078e020a */
[----:B------:R4:W5:Y:S04]  /*01c0*/  @!P0 LDG.E R5, desc[UR4][R8.64] ;  /* 0x0000000408058981 */ /* 0x000968000c1e1900 */
[----:B------:R-:W5:Y:S01]  /*01d0*/  @!P0 LDG.E.EL R6, desc[UR4][R10.64] ;  /* 0x000000040a068981 */ /* 0x000f62000c2e1900 */
[----:B0-2---:R-:W-:-:S04]  /*01e0*/  IMAD.WIDE R12, R7, 0x4, R14 ;  /* 0x00000004070c7825 */ /* 0x005fc800078e020e */
[----:B------:R-:W-:Y:S01]  /*01f0*/  IMAD.WIDE R14, R7, 0x4, R16 ;  /* 0x00000004070e7825 */ /* 0x000fe200078e0210 */
[----:B------:R-:W-:Y:S01]  /*0200*/  MOV R7, RZ ;  /* 0x000000ff00077202 */ /* 0x000fe20000000f00 */
[----:B------:R-:W-:Y:S01]  /*0210*/  HFMA2.MMA R16, -RZ, RZ, 0, 0 ;  /* 0x00000000ff107435 */ /* 0x000fe200000001ff */
[----:B------:R-:W2:Y:S01]  /*0220*/  @!P0 LDG.E.EL R18, desc[UR4][R12.64] ;  /* 0x000000040c128981 */ /* 0x000ea2000c2e1900 */
[----:B-1----:R-:W-:-:S03]  /*0230*/  IMAD.WIDE R2, R0, 0x4, R2 ;  /* 0x0000000400027825 */ /* 0x002fc600078e0202 */
[----:B------:R-:W2:Y:S05]  /*0240*/  @!P0 LDG.E.EL R7, desc[UR4][R14.64] ;  /* 0x000000040e078981 */ /* 0x000eaa000c2e1900 */
[----:B------:R0:W2:Y:S01]  /*0250*/  @!P0 LDG.E R16, desc[UR4][R2.64] ;  /* 0x0000000402108981 */ /* 0x0000a2000c1e1900 */
[----:B----4-:R-:W-:Y:S01]  /*0260*/  IMAD.MOV.U32 R9, RZ, RZ, 0x3e800000 ;  /* 0x3e800000ff097424 */ /* 0x010fe200078e00ff */
[----:B0-----:R-:W-:Y:S01]  /*0270*/  HFMA2.MMA R3, -RZ, RZ, -0.74462890625, 604.5 ;  /* 0xb9f560b9ff037435 */ /* 0x001fe200000001ff */
[----:B---3--:R-:W-:-:S04]  /*0280*/  FADD R4, R4, 9.9999997473787516356e-06 ;  /* 0x3727c5ac04047421 */ /* 0x008fc80000000000 */
[----:B------:R0:W1:Y:S01]  /*0290*/  MUFU.SQRT R8, R4 ;  /* 0x0000000400087308 */ /* 0x0000620000002000 */
[----:B-----5:R-:W-:Y:S01]  /*02a0*/  FADD R5, -R6, R5 ;  /* 0x0000000506057221 */ /* 0x020fe20000000100 */
[----:B0-----:R-:W-:Y:S01]  /*02b0*/  IMAD.MOV.U32 R4, RZ, RZ, 0x3bac840b ;  /* 0x3bac840bff047424 */ /* 0x001fe200078e00ff */
[C---:B-1----:R-:W-:Y:S02]  /*02c0*/  FSETP.GT.AND P1, PT, R8.reuse, 8.50705917302346158658e+37, PT ;  /* 0x7e8000000800780b */ /* 0x042fe40003f24000 */
[----:B------:R-:W-:Y:S02]  /*02d0*/  FSETP.GEU.AND P2, PT, R8, 1.175494350822287508e-38, PT ;  /* 0x008000000800780b */ /* 0x000fe40003f4e000 */
[----:B------:R-:W-:-:S09]  /*02e0*/  FSEL R9, R9, 1, P1 ;  /* 0x3f80000009097808 */ /* 0x000fd20000800000 */
[----:B------:R-:W-:Y:S02]  /*02f0*/  @P1 FMUL R8, R8, 0.25 ;  /* 0x3e80000008081820 */ /* 0x000fe40000400000 */
[----:B------:R-:W-:Y:S02]  /*0300*/  @!P2 FMUL R9, R9, 16777216 ;  /* 0x4b8000000909a820 */ /* 0x000fe40000400000 */
[----:B------:R-:W-:-:S06]  /*0310*/  @!P2 FMUL R8, R8, 16777216 ;  /* 0x4b8000000808a820 */ /* 0x000fcc0000400000 */
[----:B------:R-:W0:Y:S02]  /*0320*/  MUFU.RCP R8, R8 ;  /* 0x0000000800087308 */ /* 0x000e240000001000 */
[----:B0-----:R-:W-:-:S04]  /*0330*/  FMUL R2, R8, R9 ;  /* 0x0000000908027220 */ /* 0x001fc80000400000 */
[----:B------:R-:W-:Y:S01]  /*0340*/  FMUL R2, R5, R2 ;  /* 0x0000000205027220 */ /* 0x000fe20000400000 */
[----:B------:R-:W-:-:S03]  /*0350*/  HFMA2.MMA R5, -RZ, RZ, -1.26171875, -2.110004425048828125e-05 ;  /* 0xbd0c8162ff057435 */ /* 0x000fc600000001ff */
[----:B--2---:R-:W-:Y:S01]  /*0360*/  FFMA R7, R2, R18, R7 ;  /* 0x0000001202077223 */ /* 0x004fe20000000007 */
[----:B------:R-:W-:-:S03]  /*0370*/  MOV R2, 0x3789ca3c ;  /* 0x3789ca3c00027802 */ /* 0x000fc60000000f00 */
[----:B------:R-:W-:-:S04]  /*0380*/  FADD R7, R7, R16 ;  /* 0x0000001007077221 */ /* 0x000fc80000000000 */
[----:B------:R-:W-:-:S04]  /*0390*/  FMUL R9, R7, 0.70710676908493041992 ;  /* 0x3f3504f307097820 */ /* 0x000fc80000400000 */
[----:B------:R-:W-:-:S05]  /*03a0*/  FADD.FTZ R6, |R9|, -RZ ;  /* 0x800000ff09067221 */ /* 0x000fca0000010200 */
[----:B------:R-:W-:-:S13]  /*03b0*/  FSETP.GE.AND P1, PT, R6, 1.0029599666595458984, PT ;  /* 0x3f8060fe0600780b */ /* 0x000fda0003f26000 */
[----:B------:R-:W-:Y:S01]  /*03c0*/  @!P1 MOV R2, 0x38b1e96a ;  /* 0x38b1e96a00029802 */ /* 0x000fe20000000f00 */
[----:B------:R-:W-:Y:S01]  /*03d0*/  @!P1 FMUL R6, R9, R9 ;  /* 0x0000000909069220 */ /* 0x000fe20000400000 */
[----:B------:R-:W-:Y:S01]  /*03e0*/  @!P1 MOV R3, 0xba574d20 ;  /* 0xba574d2000039802 */ /* 0x000fe20000000f00 */
[----:B------:R-:W-:Y:S01]  /*03f0*/  @!P1 IMAD.MOV.U32 R4, RZ, RZ, 0x3baad5ea ;  /* 0x3baad5eaff049424 */ /* 0x000fe200078e00ff */
[----:B------:R-:W-:-:S03]  /*0400*/  @!P1 MOV R5, 0xbcdc1be7 ;  /* 0xbcdc1be700059802 */ /* 0x000fc60000000f00 */
[----:B------:R-:W-:Y:S01]  /*0410*/  FFMA.FTZ R3, R6, R2, R3 ;  /* 0x0000000206037223 */ /* 0x000fe20000010003 */
[----:B------:R-:W-:Y:S01]  /*0420*/  MOV R2, 0x3e1cf906 ;  /* 0x3e1cf90600027802 */ /* 0x000fe20000000f00 */
[----:B------:R-:W-:Y:S02]  /*0430*/  @!P1 IMAD.MOV.U32 R2, RZ, RZ, 0x3de718af ;  /* 0x3de718afff029424 */ /* 0x000fe400078e00ff */
[----:B------:R-:W-:Y:S01]  /*0440*/  FFMA.FTZ R4, R3, R6, R4 ;  /* 0x0000000603047223 */ /* 0x000fe20000010004 */
[----:B------:R-:W-:-:S03]  /*0450*/  HFMA2.MMA R3, -RZ, RZ, 1.853515625, -0.00091457366943359375 ;  /* 0x3f6a937eff037435 */ /* 0x000fc600000001ff */
[-C--:B------:R-:W-:Y:S01]  /*0460*/  FFMA.FTZ R5, R4, R6.reuse, R5 ;  /* 0x0000000604057223 */ /* 0x080fe20000010005 */
[----:B------:R-:W-:Y:S02]  /*0470*/  MOV R4, 0x3f20d842 ;  /* 0x3f20d84200047802 */ /* 0x000fe40000000f00 */
[----:B------:R-:W-:Y:S01]  /*0480*/  @!P1 MOV R3, 0xbec093ac ;  /* 0xbec093ac00039802 */ /* 0x000fe20000000f00 */
[-C--:B------:R-:W-:Y:S01]  /*0490*/  FFMA.FTZ R2, R5, R6.reuse, R2 ;  /* 0x0000000605027223 */ /* 0x080fe20000010002 */
[----:B------:R-:W-:Y:S01]  /*04a0*/  @!P1 MOV R4, 0x3e0375d3 ;  /* 0x3e0375d300049802 */ /* 0x000fe20000000f00 */
[----:B------:R-:W-:Y:S02]  /*04b0*/  FMUL R5, R7, 0.5 ;  /* 0x3f00000007057820 */ /* 0x000fe40000400000 */
[----:B------:R-:W-:Y:S01]  /*04c0*/  FFMA.FTZ R3, R2, R6, R3 ;  /* 0x0000000602037223 */ /* 0x000fe20000010003 */
[----:B------:R-:W-:-:S03]  /*04d0*/  FSEL R2, -R6, R9, P1 ;  /* 0x0000000906027208 */ /* 0x000fc60000800100 */
[----:B------:R-:W-:-:S04]  /*04e0*/  FFMA.FTZ R3, R3, R6, R4 ;  /* 0x0000000603037223 */ /* 0x000fc80000010004 */
[----:B------:R-:W-:Y:S01]  /*04f0*/  FFMA.FTZ R4, R3, R2, R2 ;  /* 0x0000000203047223 */ /* 0x000fe20000010002 */
[----:B------:R-:W-:-:S03]  /*0500*/  SHF.R.S32.HI R3, RZ, 0x1f, R0 ;  /* 0x0000001fff037819 */ /* 0x000fc60000011400 */
[----:B------:R-:W0:Y:S02]  /*0510*/  @P1 MUFU.EX2 R2, R4 ;  /* 0x0000000400021308 */ /* 0x000e240000000800 */
[----:B0-----:R-:W-:-:S05]  /*0520*/  @P1 FADD R2, -R2, 1 ;  /* 0x3f80000002021421 */ /* 0x001fca0000000100 */
[----:B------:R-:W-:Y:S02]  /*0530*/  @P1 LOP3.LUT R4, R2, 0x80000000, R9, 0xf8, !PT ;  /* 0x8000000002041812 */ /* 0x000fe400078ef809 */
[----:B------:R-:W-:-:S03]  /*0540*/  LEA R2, P1, R0, UR6, 0x2 ;  /* 0x0000000600027c11 */ /* 0x000fc6000f8210ff */
[----:B------:R-:W-:Y:S01]  /*0550*/  FADD R6, R4, 1 ;  /* 0x3f80000004067421 */ /* 0x000fe20000000000 */
[----:B------:R-:W-:-:S03]  /*0560*/  LEA.HI.X R3, R0, UR7, R3, 0x2, P1 ;  /* 0x0000000700037c11 */ /* 0x000fc600088f1403 */
[----:B------:R-:W-:Y:S01]  /*0570*/  FMUL R5, R5, R6 ;  /* 0x0000000605057220 */ /* 0x000fe20000400000 */
[----:B------:R-:W-:Y:S06]  /*0580*/  @P0 EXIT ;  /* 0x000000000000094d */ /* 0x000fec0003800000 */
[----:B------:R-:W-:Y:S01]  /*0590*/  STG.E desc[UR4][R2.64], R5 ;  /* 0x0000000502007986 */ /* 0x000fe2000c101904 */
[----:B------:R-:W-:Y:S05]  /*05a0*/  EXIT ;  /* 0x000000000000794d */ /* 0x000fea0003800000 */
.L_x_0:
[----:B------:R-:W-:-:S00]  /*05b0*/  BRA `(.L_x_0) ;  /* 0xfffffffc00fc7947 */ /* 0x000fc0000383ffff */
[----:B------:R-:W-:-:S00]  /*05c0*/  NOP ;  /* 0x0000000000007918 */ /* 0x000fc00000000000 */
        /* <DEDUP_REMOVED lines=11> */
.L_x_1:


//--------------------- .nv.global.init           --------------------------
	.section	.nv.global.init,"aw",@progbits
.nv.global.init:
	.type		_$_str,@object
	.size		_$_str,(_$_str_$_2 - _$_str)
_$_str:
        /*0000*/ 	.byte	0x5f, 0x5f, 0x43, 0x55, 0x44, 0x41, 0x5f, 0x46, 0x54, 0x5a, 0x00
	.type		_$_str_$_2,@object
	.size		_$_str_$_2,(.L_1 - _$_str_$_2)
_$_str_$_2:
        /*000b*/ 	.byte	0x5f, 0x5f, 0x43, 0x55, 0x44, 0x41, 0x5f, 0x50, 0x52, 0x45, 0x43, 0x5f, 0x53, 0x51, 0x52, 0x54
        /*001b*/ 	.byte	0x00
.L_1:


//--------------------- .nv.constant0.triton_poi_fused__native_batch_norm_legit_no_training_add_gelu_1 --------------------------
	.section	.nv.constant0.triton_poi_fused__native_batch_norm_legit_no_training_add_gelu_1,"a",@progbits
	.sectionflags	@""
	.align	4
.nv.constant0.triton_poi_fused__native_batch_norm_legit_no_training_add_gelu_1:
	.zero		588
